//
// Generated by NVIDIA NVVM Compiler
//
// Compiler Build ID: CL-36424714
// Cuda compilation tools, release 13.0, V13.0.88
// Based on NVVM 20.0.0
//

.version 9.0
.target sm_100
.address_size 64

	// .globl	_Z10gemmKernelPfS_S_iiiff
// _ZZ10gemmKernelPfS_S_iiiffE6tile_A has been demoted
// _ZZ10gemmKernelPfS_S_iiiffE6tile_B has been demoted

.visible .entry _Z10gemmKernelPfS_S_iiiff(
	.param .u64 .ptr .align 1 _Z10gemmKernelPfS_S_iiiff_param_0,
	.param .u64 .ptr .align 1 _Z10gemmKernelPfS_S_iiiff_param_1,
	.param .u64 .ptr .align 1 _Z10gemmKernelPfS_S_iiiff_param_2,
	.param .u32 _Z10gemmKernelPfS_S_iiiff_param_3,
	.param .u32 _Z10gemmKernelPfS_S_iiiff_param_4,
	.param .u32 _Z10gemmKernelPfS_S_iiiff_param_5,
	.param .f32 _Z10gemmKernelPfS_S_iiiff_param_6,
	.param .f32 _Z10gemmKernelPfS_S_iiiff_param_7
)
{
	.reg .pred 	%p<12>;
	.reg .b32 	%r<43>;
	.reg .b32 	%f<68>;
	.reg .b64 	%rd<13>;
	// demoted variable
	.shared .align 4 .b8 _ZZ10gemmKernelPfS_S_iiiffE6tile_A[1024];
	// demoted variable
	.shared .align 4 .b8 _ZZ10gemmKernelPfS_S_iiiffE6tile_B[1024];
	ld.param.u64 	%rd3, [_Z10gemmKernelPfS_S_iiiff_param_0];
	ld.param.u64 	%rd4, [_Z10gemmKernelPfS_S_iiiff_param_1];
	ld.param.u64 	%rd5, [_Z10gemmKernelPfS_S_iiiff_param_2];
	ld.param.u32 	%r24, [_Z10gemmKernelPfS_S_iiiff_param_3];
	ld.param.u32 	%r25, [_Z10gemmKernelPfS_S_iiiff_param_4];
	ld.param.u32 	%r26, [_Z10gemmKernelPfS_S_iiiff_param_5];
	ld.param.f32 	%f8, [_Z10gemmKernelPfS_S_iiiff_param_6];
	ld.param.f32 	%f9, [_Z10gemmKernelPfS_S_iiiff_param_7];
	mov.u32 	%r27, %ctaid.y;
	shl.b32 	%r28, %r27, 4;
	mov.u32 	%r40, %tid.y;
	add.s32 	%r2, %r28, %r40;
	mov.u32 	%r29, %ctaid.x;
	shl.b32 	%r3, %r29, 4;
	mov.u32 	%r38, %tid.x;
	add.s32 	%r5, %r3, %r38;
	setp.lt.s32 	%p1, %r26, 1;
	mov.f32 	%f67, 0f00000000;
	@%p1 bra 	$L__BB0_7;
	add.s32 	%r30, %r26, 15;
	shr.u32 	%r31, %r30, 4;
	shl.b32 	%r32, %r40, 6;
	mov.u32 	%r33, _ZZ10gemmKernelPfS_S_iiiffE6tile_A;
	add.s32 	%r6, %r33, %r32;
	shl.b32 	%r34, %r38, 2;
	add.s32 	%r7, %r6, %r34;
	mov.u32 	%r35, _ZZ10gemmKernelPfS_S_iiiffE6tile_B;
	add.s32 	%r9, %r35, %r34;
	add.s32 	%r8, %r9, %r32;
	neg.s32 	%r42, %r31;
	mad.lo.s32 	%r36, %r40, %r25, %r38;
	add.s32 	%r41, %r36, %r3;
	shl.b32 	%r12, %r25, 4;
	mad.lo.s32 	%r39, %r26, %r2, %r38;
	cvta.to.global.u64 	%rd1, %rd3;
	cvta.to.global.u64 	%rd2, %rd4;
	mov.f32 	%f67, 0f00000000;
$L__BB0_2:
	setp.ge.s32 	%p2, %r2, %r24;
	setp.ge.u32 	%p3, %r38, %r26;
	mov.f32 	%f65, 0f00000000;
	or.pred  	%p4, %p2, %p3;
	@%p4 bra 	$L__BB0_4;
	mul.wide.u32 	%rd6, %r39, 4;
	add.s64 	%rd7, %rd1, %rd6;
	ld.global.f32 	%f65, [%rd7];
$L__BB0_4:
	setp.ge.s32 	%p5, %r5, %r25;
	st.shared.f32 	[%r7], %f65;
	setp.ge.u32 	%p6, %r40, %r26;
	mov.f32 	%f66, 0f00000000;
	or.pred  	%p7, %p5, %p6;
	@%p7 bra 	$L__BB0_6;
	mul.wide.u32 	%rd8, %r41, 4;
	add.s64 	%rd9, %rd2, %rd8;
	ld.global.f32 	%f66, [%rd9];
$L__BB0_6:
	st.shared.f32 	[%r8], %f66;
	bar.sync 	0;
	ld.shared.f32 	%f14, [%r6];
	ld.shared.f32 	%f15, [%r9];
	fma.rn.f32 	%f16, %f14, %f15, %f67;
	ld.shared.f32 	%f17, [%r6+4];
	ld.shared.f32 	%f18, [%r9+64];
	fma.rn.f32 	%f19, %f17, %f18, %f16;
	ld.shared.f32 	%f20, [%r6+8];
	ld.shared.f32 	%f21, [%r9+128];
	fma.rn.f32 	%f22, %f20, %f21, %f19;
	ld.shared.f32 	%f23, [%r6+12];
	ld.shared.f32 	%f24, [%r9+192];
	fma.rn.f32 	%f25, %f23, %f24, %f22;
	ld.shared.f32 	%f26, [%r6+16];
	ld.shared.f32 	%f27, [%r9+256];
	fma.rn.f32 	%f28, %f26, %f27, %f25;
	ld.shared.f32 	%f29, [%r6+20];
	ld.shared.f32 	%f30, [%r9+320];
	fma.rn.f32 	%f31, %f29, %f30, %f28;
	ld.shared.f32 	%f32, [%r6+24];
	ld.shared.f32 	%f33, [%r9+384];
	fma.rn.f32 	%f34, %f32, %f33, %f31;
	ld.shared.f32 	%f35, [%r6+28];
	ld.shared.f32 	%f36, [%r9+448];
	fma.rn.f32 	%f37, %f35, %f36, %f34;
	ld.shared.f32 	%f38, [%r6+32];
	ld.shared.f32 	%f39, [%r9+512];
	fma.rn.f32 	%f40, %f38, %f39, %f37;
	ld.shared.f32 	%f41, [%r6+36];
	ld.shared.f32 	%f42, [%r9+576];
	fma.rn.f32 	%f43, %f41, %f42, %f40;
	ld.shared.f32 	%f44, [%r6+40];
	ld.shared.f32 	%f45, [%r9+640];
	fma.rn.f32 	%f46, %f44, %f45, %f43;
	ld.shared.f32 	%f47, [%r6+44];
	ld.shared.f32 	%f48, [%r9+704];
	fma.rn.f32 	%f49, %f47, %f48, %f46;
	ld.shared.f32 	%f50, [%r6+48];
	ld.shared.f32 	%f51, [%r9+768];
	fma.rn.f32 	%f52, %f50, %f51, %f49;
	ld.shared.f32 	%f53, [%r6+52];
	ld.shared.f32 	%f54, [%r9+832];
	fma.rn.f32 	%f55, %f53, %f54, %f52;
	ld.shared.f32 	%f56, [%r6+56];
	ld.shared.f32 	%f57, [%r9+896];
	fma.rn.f32 	%f58, %f56, %f57, %f55;
	ld.shared.f32 	%f59, [%r6+60];
	ld.shared.f32 	%f60, [%r9+960];
	fma.rn.f32 	%f67, %f59, %f60, %f58;
	bar.sync 	0;
	add.s32 	%r42, %r42, 1;
	setp.ne.s32 	%p8, %r42, 0;
	add.s32 	%r41, %r41, %r12;
	add.s32 	%r40, %r40, 16;
	add.s32 	%r39, %r39, 16;
	add.s32 	%r38, %r38, 16;
	@%p8 bra 	$L__BB0_2;
$L__BB0_7:
	setp.ge.s32 	%p9, %r2, %r24;
	setp.ge.s32 	%p10, %r5, %r25;
	or.pred  	%p11, %p9, %p10;
	@%p11 bra 	$L__BB0_9;
	mad.lo.s32 	%r37, %r25, %r2, %r5;
	cvta.to.global.u64 	%rd10, %rd5;
	mul.wide.s32 	%rd11, %r37, 4;
	add.s64 	%rd12, %rd10, %rd11;
	ld.global.f32 	%f61, [%rd12];
	mul.f32 	%f62, %f9, %f61;
	fma.rn.f32 	%f63, %f8, %f67, %f62;
	st.global.f32 	[%rd12], %f63;
$L__BB0_9:
	ret;

}


// ===== COMPILED SASS (sm_100) =====

	.target	sm_100

	.elftype	@"ET_EXEC"


//--------------------- .note.nv.tkinfo           --------------------------
	.section	.note.nv.tkinfo,"",@"SHT_NOTE"
	.sectionflags	@"SHF_NOTE_NV_TKINFO"
	.tkinfo
        /*0018*/ 	.word	0x00000002
        /*0030*/ 	.string	""
        /*0030*/ 	.string	"ptxas"
        /*0030*/ 	.string	"Cuda compilation tools, release 13.0, V13.0.88"
        /*0030*/ 	.string	"Build cuda_13.0.r13.0/compiler.36424714_0"
        /*0030*/ 	.string	"-arch sm_100 -m 64 "



//--------------------- .note.nv.cuinfo           --------------------------
	.section	.note.nv.cuinfo,"",@"SHT_NOTE"
	.sectionflags	@"SHF_NOTE_NV_CUINFO"
        /*0018*/ 	.short	0x0002
        /*001a*/ 	.short	0x0064
        /*001c*/ 	.short	0x0082
	.zero		2


//--------------------- .nv.info                  --------------------------
	.section	.nv.info,"",@"SHT_CUDA_INFO"
	.align	4


	//----- nvinfo : EIATTR_REGCOUNT
	.align		4
        /*0000*/ 	.byte	0x04, 0x2f
        /*0002*/ 	.short	(.L_1 - .L_0)
	.align		4
.L_0:
        /*0004*/ 	.word	index@(_Z10gemmKernelPfS_S_iiiff)
        /*0008*/ 	.word	0x00000020


	//----- nvinfo : EIATTR_FRAME_SIZE
	.align		4
.L_1:
        /*000c*/ 	.byte	0x04, 0x11
        /*000e*/ 	.short	(.L_3 - .L_2)
	.align		4
.L_2:
        /*0010*/ 	.word	index@(_Z10gemmKernelPfS_S_iiiff)
        /*0014*/ 	.word	0x00000000


	//----- nvinfo : EIATTR_MIN_STACK_SIZE
	.align		4
.L_3:
        /*0018*/ 	.byte	0x04, 0x12
        /*001a*/ 	.short	(.L_5 - .L_4)
	.align		4
.L_4:
        /*001c*/ 	.word	index@(_Z10gemmKernelPfS_S_iiiff)
        /*0020*/ 	.word	0x00000000
.L_5:


//--------------------- .nv.compat                --------------------------
	.section	.nv.compat,"",@"SHT_CUDA_COMPAT_INFO"
	.align	4
        /*0000*/ 	.byte	0x02, 0x09, 0x00, 0x00, 0x02, 0x02, 0x01, 0x00, 0x02, 0x05, 0x05, 0x00, 0x03, 0x07, 0x01, 0x01
        /*0010*/ 	.byte	0x02, 0x03, 0x00, 0x00, 0x02, 0x06, 0x01, 0x00, 0x04, 0x0b, 0x08, 0x00, 0x09, 0x00, 0x00, 0x00
        /*0020*/ 	.byte	0x00, 0x00, 0x00, 0x00


//--------------------- .nv.info._Z10gemmKernelPfS_S_iiiff --------------------------
	.section	.nv.info._Z10gemmKernelPfS_S_iiiff,"",@"SHT_CUDA_INFO"
	.sectionflags	@""
	.align	4


	//----- nvinfo : EIATTR_CUDA_API_VERSION
	.align		4
        /*0000*/ 	.byte	0x04, 0x37
        /*0002*/ 	.short	(.L_7 - .L_6)
.L_6:
        /*0004*/ 	.word	0x00000082


	//----- nvinfo : EIATTR_KPARAM_INFO
	.align		4
.L_7:
        /*0008*/ 	.byte	0x04, 0x17
        /*000a*/ 	.short	(.L_9 - .L_8)
.L_8:
        /*000c*/ 	.word	0x00000000
        /*0010*/ 	.short	0x0007
        /*0012*/ 	.short	0x0028
        /*0014*/ 	.byte	0x00, 0xf0, 0x11, 0x00


	//----- nvinfo : EIATTR_KPARAM_INFO
	.align		4
.L_9:
        /*0018*/ 	.byte	0x04, 0x17
        /*001a*/ 	.short	(.L_11 - .L_10)
.L_10:
        /*001c*/ 	.word	0x00000000
        /*0020*/ 	.short	0x0006
        /*0022*/ 	.short	0x0024
        /*0024*/ 	.byte	0x00, 0xf0, 0x11, 0x00


	//----- nvinfo : EIATTR_KPARAM_INFO
	.align		4
.L_11:
        /*0028*/ 	.byte	0x04, 0x17
        /*002a*/ 	.short	(.L_13 - .L_12)
.L_12:
        /*002c*/ 	.word	0x00000000
        /*0030*/ 	.short	0x0005
        /*0032*/ 	.short	0x0020
        /*0034*/ 	.byte	0x00, 0xf0, 0x11, 0x00


	//----- nvinfo : EIATTR_KPARAM_INFO
	.align		4
.L_13:
        /*0038*/ 	.byte	0x04, 0x17
        /*003a*/ 	.short	(.L_15 - .L_14)
.L_14:
        /*003c*/ 	.word	0x00000000
        /*0040*/ 	.short	0x0004
        /*0042*/ 	.short	0x001c
        /*0044*/ 	.byte	0x00, 0xf0, 0x11, 0x00


	//----- nvinfo : EIATTR_KPARAM_INFO
	.align		4
.L_15:
        /*0048*/ 	.byte	0x04, 0x17
        /*004a*/ 	.short	(.L_17 - .L_16)
.L_16:
        /*004c*/ 	.word	0x00000000
        /*0050*/ 	.short	0x0003
        /*0052*/ 	.short	0x0018
        /*0054*/ 	.byte	0x00, 0xf0, 0x11, 0x00


	//----- nvinfo : EIATTR_KPARAM_INFO
	.align		4
.L_17:
        /*0058*/ 	.byte	0x04, 0x17
        /*005a*/ 	.short	(.L_19 - .L_18)
.L_18:
        /*005c*/ 	.word	0x00000000
        /*0060*/ 	.short	0x0002
        /*0062*/ 	.short	0x0010
        /*0064*/ 	.byte	0x00, 0xf5, 0x21, 0x00


	//----- nvinfo : EIATTR_KPARAM_INFO
	.align		4
.L_19:
        /*0068*/ 	.byte	0x04, 0x17
        /*006a*/ 	.short	(.L_21 - .L_20)
.L_20:
        /*006c*/ 	.word	0x00000000
        /*0070*/ 	.short	0x0001
        /*0072*/ 	.short	0x0008
        /*0074*/ 	.byte	0x00, 0xf5, 0x21, 0x00


	//----- nvinfo : EIATTR_KPARAM_INFO
	.align		4
.L_21:
        /*0078*/ 	.byte	0x04, 0x17
        /*007a*/ 	.short	(.L_23 - .L_22)
.L_22:
        /*007c*/ 	.word	0x00000000
        /*0080*/ 	.short	0x0000
        /*0082*/ 	.short	0x0000
        /*0084*/ 	.byte	0x00, 0xf5, 0x21, 0x00


	//----- nvinfo : EIATTR_SPARSE_MMA_MASK
	.align		4
.L_23:
        /*0088*/ 	.byte	0x03, 0x50
        /*008a*/ 	.short	0x0000


	//----- nvinfo : EIATTR_MAXREG_COUNT
	.align		4
        /*008c*/ 	.byte	0x03, 0x1b
        /*008e*/ 	.short	0x00ff


	//----- nvinfo : EIATTR_NUM_BARRIERS
	.align		4
        /*0090*/ 	.byte	0x02, 0x4c
        /*0092*/ 	.byte	0x01
	.zero		1


	//----- nvinfo : EIATTR_MERCURY_ISA_VERSION
	.align		4
        /*0094*/ 	.byte	0x03, 0x5f
        /*0096*/ 	.short	0x0101


	//----- nvinfo : EIATTR_VRC_CTA_INIT_COUNT
	.align		4
        /*0098*/ 	.byte	0x02, 0x4a
	.zero		1
	.zero		1


	//----- nvinfo : EIATTR_EXIT_INSTR_OFFSETS
	.align		4
        /*009c*/ 	.byte	0x04, 0x1c
        /*009e*/ 	.short	(.L_25 - .L_24)


	//   ....[0]....
.L_24:
        /*00a0*/ 	.word	0x000005e0


	//   ....[1]....
        /*00a4*/ 	.word	0x00000680


	//----- nvinfo : EIATTR_CBANK_PARAM_SIZE
	.align		4
.L_25:
        /*00a8*/ 	.byte	0x03, 0x19
        /*00aa*/ 	.short	0x002c


	//----- nvinfo : EIATTR_PARAM_CBANK
	.align		4
        /*00ac*/ 	.byte	0x04, 0x0a
        /*00ae*/ 	.short	(.L_27 - .L_26)
	.align		4
.L_26:
        /*00b0*/ 	.word	index@(.nv.constant0._Z10gemmKernelPfS_S_iiiff)
        /*00b4*/ 	.short	0x0380
        /*00b6*/ 	.short	0x002c


	//----- nvinfo : EIATTR_SW_WAR
	.align		4
.L_27:
        /*00b8*/ 	.byte	0x04, 0x36
        /*00ba*/ 	.short	(.L_29 - .L_28)
.L_28:
        /*00bc*/ 	.word	0x00000008
.L_29:


//--------------------- .nv.callgraph             --------------------------
	.section	.nv.callgraph,"",@"SHT_CUDA_CALLGRAPH"
	.align	4
	.sectionentsize	8
	.align		4
        /*0000*/ 	.word	0x00000000
	.align		4
        /*0004*/ 	.word	0xffffffff
	.align		4
        /*0008*/ 	.word	0x00000000
	.align		4
        /*000c*/ 	.word	0xfffffffe
	.align		4
        /*0010*/ 	.word	0x00000000
	.align		4
        /*0014*/ 	.word	0xfffffffd
	.align		4
        /*0018*/ 	.word	0x00000000
	.align		4
        /*001c*/ 	.word	0xfffffffc


//--------------------- .text._Z10gemmKernelPfS_S_iiiff --------------------------
	.section	.text._Z10gemmKernelPfS_S_iiiff,"ax",@progbits
	.align	128
        .global         _Z10gemmKernelPfS_S_iiiff
        .type           _Z10gemmKernelPfS_S_iiiff,@function
        .size           _Z10gemmKernelPfS_S_iiiff,(.L_x_3 - _Z10gemmKernelPfS_S_iiiff)
        .other          _Z10gemmKernelPfS_S_iiiff,@"STO_CUDA_ENTRY STV_DEFAULT"
_Z10gemmKernelPfS_S_iiiff:
.text._Z10gemmKernelPfS_S_iiiff:
[----:B------:R-:W-:Y:S01]  /*0000*/  LDC R1, c[0x0][0x37c] ;  /* 0x0000df00ff017b82 */ /* 0x000fe20000000800 */
[----:B------:R-:W0:Y:S01]  /*0010*/  S2R R2, SR_CTAID.Y ;  /* 0x0000000000027919 */ /* 0x000e220000002600 */
[----:B------:R-:W1:Y:S01]  /*0020*/  LDCU UR10, c[0x0][0x3a0] ;  /* 0x00007400ff0a77ac */ /* 0x000e620008000800 */
[----:B------:R-:W-:Y:S01]  /*0030*/  HFMA2 R21, -RZ, RZ, 0, 0 ;  /* 0x00000000ff157431 */ /* 0x000fe200000001ff */
[----:B------:R-:W0:Y:S01]  /*0040*/  S2R R0, SR_TID.Y ;  /* 0x0000000000007919 */ /* 0x000e220000002200 */
[----:B------:R-:W2:Y:S01]  /*0050*/  LDCU.64 UR8, c[0x0][0x358] ;  /* 0x00006b00ff0877ac */ /* 0x000ea20008000a00 */
[----:B------:R-:W3:Y:S01]  /*0060*/  S2R R4, SR_CTAID.X ;  /* 0x0000000000047919 */ /* 0x000ee20000002500 */
[----:B------:R-:W3:Y:S01]  /*0070*/  S2R R13, SR_TID.X ;  /* 0x00000000000d7919 */ /* 0x000ee20000002100 */
[----:B-1----:R-:W-:Y:S01]  /*0080*/  UISETP.GE.AND UP0, UPT, UR10, 0x1, UPT ;  /* 0x000000010a00788c */ /* 0x002fe2000bf06270 */
[----:B0-----:R-:W-:Y:S02]  /*0090*/  LEA R2, R2, R0, 0x4 ;  /* 0x0000000002027211 */ /* 0x001fe400078e20ff */
[----:B---3--:R-:W-:-:S06]  /*00a0*/  LEA R3, R4, R13, 0x4 ;  /* 0x0000000d04037211 */ /* 0x008fcc00078e20ff */
[----:B--2---:R-:W-:Y:S05]  /*00b0*/  BRA.U !UP0, `(.L_x_0) ;  /* 0x00000005083c7547 */ /* 0x004fea000b800000 */
[----:B------:R-:W0:Y:S01]  /*00c0*/  S2UR UR7, SR_CgaCtaId ;  /* 0x00000000000779c3 */ /* 0x000e220000008800 */
[----:B------:R-:W1:Y:S01]  /*00d0*/  LDCU UR11, c[0x0][0x39c] ;  /* 0x00007380ff0b77ac */ /* 0x000e620008000800 */
[----:B------:R-:W-:Y:S01]  /*00e0*/  MOV R21, RZ ;  /* 0x000000ff00157202 */ /* 0x000fe20000000f00 */
[----:B------:R-:W-:Y:S01]  /*00f0*/  IMAD R12, R2, UR10, R13 ;  /* 0x0000000a020c7c24 */ /* 0x000fe2000f8e020d */
[----:B------:R-:W-:Y:S01]  /*0100*/  UMOV UR5, 0x400 ;  /* 0x0000040000057882 */ /* 0x000fe20000000000 */
[----:B------:R-:W-:-:S03]  /*0110*/  UIADD3 UR4, UPT, UPT, UR10, 0xf, URZ ;  /* 0x0000000f0a047890 */ /* 0x000fc6000fffe0ff */
[----:B------:R-:W2:Y:S01]  /*0120*/  LDC R14, c[0x0][0x39c] ;  /* 0x0000e700ff0e7b82 */ /* 0x000ea20000000800 */
[----:B------:R-:W-:Y:S02]  /*0130*/  UIADD3 UR6, UPT, UPT, UR5, 0x400, URZ ;  /* 0x0000040005067890 */ /* 0x000fe4000fffe0ff */
[----:B------:R-:W-:Y:S01]  /*0140*/  USHF.R.U32.HI UR4, URZ, 0x4, UR4 ;  /* 0x00000004ff047899 */ /* 0x000fe20008011604 */
[----:B------:R-:W3:Y:S01]  /*0150*/  LDCU UR13, c[0x0][0x3a0] ;  /* 0x00007400ff0d77ac */ /* 0x000ee20008000800 */
[----:B------:R-:W4:Y:S01]  /*0160*/  LDCU UR12, c[0x0][0x398] ;  /* 0x00007300ff0c77ac */ /* 0x000f220008000800 */
[----:B-1----:R-:W-:Y:S01]  /*0170*/  IMAD R19, R0, UR11, R13 ;  /* 0x0000000b00137c24 */ /* 0x002fe2000f8e020d */
[----:B------:R-:W-:Y:S02]  /*0180*/  UIADD3 UR4, UPT, UPT, -UR4, URZ, URZ ;  /* 0x000000ff04047290 */ /* 0x000fe4000fffe1ff */
[----:B0-----:R-:W-:Y:S02]  /*0190*/  ULEA UR5, UR7, UR5, 0x18 ;  /* 0x0000000507057291 */ /* 0x001fe4000f8ec0ff */
[----:B------:R-:W-:Y:S01]  /*01a0*/  LEA R19, R4, R19, 0x4 ;  /* 0x0000001304137211 */ /* 0x000fe200078e20ff */
[----:B------:R-:W-:-:S03]  /*01b0*/  ULEA UR6, UR7, UR6, 0x18 ;  /* 0x0000000607067291 */ /* 0x000fc6000f8ec0ff */
[----:B------:R-:W-:-:S03]  /*01c0*/  LEA R16, R0, UR5, 0x6 ;  /* 0x0000000500107c11 */ /* 0x000fc6000f8e30ff */
[C---:B------:R-:W-:Y:S02]  /*01d0*/  LEA R17, R13.reuse, UR6, 0x2 ;  /* 0x000000060d117c11 */ /* 0x040fe4000f8e10ff */
[----:B------:R-:W-:Y:S02]  /*01e0*/  LEA R18, R13, R16, 0x2 ;  /* 0x000000100d127211 */ /* 0x000fe400078e10ff */
[----:B---34-:R-:W-:-:S07]  /*01f0*/  LEA R15, R0, R17, 0x6 ;  /* 0x00000011000f7211 */ /* 0x018fce00078e30ff */
.L_x_1:
[----:B------:R-:W-:Y:S01]  /*0200*/  ISETP.GE.U32.AND P1, PT, R13, UR13, PT ;  /* 0x0000000d0d007c0c */ /* 0x000fe2000bf26070 */
[----:B------:R-:W-:Y:S01]  /*0210*/  HFMA2 R22, -RZ, RZ, 0, 0 ;  /* 0x00000000ff167431 */ /* 0x000fe200000001ff */
[----:B------:R-:W-:Y:S02]  /*0220*/  ISETP.GE.U32.AND P0, PT, R0, UR13, PT ;  /* 0x0000000d00007c0c */ /* 0x000fe4000bf06070 */
[----:B------:R-:W-:Y:S02]  /*0230*/  ISETP.GE.OR P1, PT, R2, UR12, P1 ;  /* 0x0000000c02007c0c */ /* 0x000fe40008f26670 */
[----:B--2---:R-:W-:Y:S02]  /*0240*/  ISETP.GE.OR P0, PT, R3, R14, P0 ;  /* 0x0000000e0300720c */ /* 0x004fe40000706670 */
[----:B------:R-:W-:-:S09]  /*0250*/  MOV R29, RZ ;  /* 0x000000ff001d7202 */ /* 0x000fd20000000f00 */
[----:B------:R-:W0:Y:S08]  /*0260*/  @!P1 LDC.64 R6, c[0x0][0x380] ;  /* 0x0000e000ff069b82 */ /* 0x000e300000000a00 */
[----:B------:R-:W1:Y:S01]  /*0270*/  @!P0 LDC.64 R4, c[0x0][0x388] ;  /* 0x0000e200ff048b82 */ /* 0x000e620000000a00 */
[----:B0-----:R-:W-:-:S05]  /*0280*/  @!P1 IMAD.WIDE.U32 R6, R12, 0x4, R6 ;  /* 0x000000040c069825 */ /* 0x001fca00078e0006 */
[----:B------:R-:W2:Y:S01]  /*0290*/  @!P1 LDG.E R29, desc[UR8][R6.64] ;  /* 0x00000008061d9981 */ /* 0x000ea2000c1e1900 */
[----:B-1----:R-:W-:-:S05]  /*02a0*/  @!P0 IMAD.WIDE.U32 R24, R19, 0x4, R4 ;  /* 0x0000000413188825 */ /* 0x002fca00078e0004 */
[----:B------:R-:W3:Y:S01]  /*02b0*/  @!P0 LDG.E R22, desc[UR8][R24.64] ;  /* 0x0000000818168981 */ /* 0x000ee2000c1e1900 */
[----:B------:R-:W-:-:S04]  /*02c0*/  UIADD3 UR4, UPT, UPT, UR4, 0x1, URZ ;  /* 0x0000000104047890 */ /* 0x000fc8000fffe0ff */
[----:B------:R-:W-:Y:S01]  /*02d0*/  UISETP.NE.AND UP0, UPT, UR4, URZ, UPT ;  /* 0x000000ff0400728c */ /* 0x000fe2000bf05270 */
[----:B------:R-:W-:Y:S02]  /*02e0*/  IADD3 R0, PT, PT, R0, 0x10, RZ ;  /* 0x0000001000007810 */ /* 0x000fe40007ffe0ff */
[----:B------:R-:W-:Y:S02]  /*02f0*/  IADD3 R13, PT, PT, R13, 0x10, RZ ;  /* 0x000000100d0d7810 */ /* 0x000fe40007ffe0ff */
[----:B------:R-:W-:Y:S02]  /*0300*/  IADD3 R12, PT, PT, R12, 0x10, RZ ;  /* 0x000000100c0c7810 */ /* 0x000fe40007ffe0ff */
[----:B------:R-:W-:Y:S01]  /*0310*/  LEA R19, R14, R19, 0x4 ;  /* 0x000000130e137211 */ /* 0x000fe200078e20ff */
[----:B--2---:R-:W-:Y:S04]  /*0320*/  STS [R18], R29 ;  /* 0x0000001d12007388 */ /* 0x004fe80000000800 */
[----:B---3--:R-:W-:Y:S01]  /*0330*/  STS [R15], R22 ;  /* 0x000000160f007388 */ /* 0x008fe20000000800 */
[----:B------:R-:W-:Y:S06]  /*0340*/  BAR.SYNC.DEFER_BLOCKING 0x0 ;  /* 0x0000000000007b1d */ /* 0x000fec0000010000 */
[----:B------:R-:W-:Y:S04]  /*0350*/  LDS R28, [R17] ;  /* 0x00000000111c7984 */ /* 0x000fe80000000800 */
[----:B------:R-:W0:Y:S04]  /*0360*/  LDS.128 R8, [R16] ;  /* 0x0000000010087984 */ /* 0x000e280000000c00 */
[----:B------:R-:W1:Y:S04]  /*0370*/  LDS R29, [R17+0x40] ;  /* 0x00004000111d7984 */ /* 0x000e680000000800 */
[----:B------:R-:W2:Y:S04]  /*0380*/  LDS R27, [R17+0x80] ;  /* 0x00008000111b7984 */ /* 0x000ea80000000800 */
[----:B------:R-:W3:Y:S04]  /*0390*/  LDS R26, [R17+0xc0] ;  /* 0x0000c000111a7984 */ /* 0x000ee80000000800 */
[----:B------:R-:W-:Y:S04]  /*03a0*/  LDS R23, [R17+0x100] ;  /* 0x0001000011177984 */ /* 0x000fe80000000800 */
[----:B------:R-:W4:Y:S04]  /*03b0*/  LDS.128 R4, [R16+0x10] ;  /* 0x0000100010047984 */ /* 0x000f280000000c00 */
[----:B------:R-:W5:Y:S04]  /*03c0*/  LDS R20, [R17+0x140] ;  /* 0x0001400011147984 */ /* 0x000f680000000800 */
[----:B------:R-:W5:Y:S04]  /*03d0*/  LDS R25, [R17+0x180] ;  /* 0x0001800011197984 */ /* 0x000f680000000800 */
[----:B------:R-:W5:Y:S04]  /*03e0*/  LDS R22, [R17+0x1c0] ;  /* 0x0001c00011167984 */ /* 0x000f680000000800 */
[----:B------:R-:W-:Y:S01]  /*03f0*/  LDS R24, [R17+0x240] ;  /* 0x0002400011187984 */ /* 0x000fe20000000800 */
[----:B0-----:R-:W-:-:S03]  /*0400*/  FFMA R8, R8, R28, R21 ;  /* 0x0000001c08087223 */ /* 0x001fc60000000015 */
[----:B------:R-:W-:Y:S01]  /*0410*/  LDS R21, [R17+0x200] ;  /* 0x0002000011157984 */ /* 0x000fe20000000800 */
[----:B-1----:R-:W-:-:S04]  /*0420*/  FFMA R8, R29, R9, R8 ;  /* 0x000000091d087223 */ /* 0x002fc80000000008 */
[----:B--2---:R-:W-:-:S04]  /*0430*/  FFMA R27, R27, R10, R8 ;  /* 0x0000000a1b1b7223 */ /* 0x004fc80000000008 */
[----:B---3--:R-:W-:Y:S02]  /*0440*/  FFMA R27, R26, R11, R27 ;  /* 0x0000000b1a1b7223 */ /* 0x008fe4000000001b */
[----:B------:R-:W0:Y:S02]  /*0450*/  LDS.128 R8, [R16+0x20] ;  /* 0x0000200010087984 */ /* 0x000e240000000c00 */
[----:B----4-:R-:W-:-:S04]  /*0460*/  FFMA R23, R4, R23, R27 ;  /* 0x0000001704177223 */ /* 0x010fc8000000001b */
[----:B-----5:R-:W-:Y:S02]  /*0470*/  FFMA R20, R20, R5, R23 ;  /* 0x0000000514147223 */ /* 0x020fe40000000017 */
[----:B------:R-:W1:Y:S02]  /*0480*/  LDS R23, [R17+0x280] ;  /* 0x0002800011177984 */ /* 0x000e640000000800 */
[----:B------:R-:W-:Y:S02]  /*0490*/  FFMA R25, R25, R6, R20 ;  /* 0x0000000619197223 */ /* 0x000fe40000000014 */
[----:B------:R-:W2:Y:S02]  /*04a0*/  LDS R20, [R17+0x2c0] ;  /* 0x0002c00011147984 */ /* 0x000ea40000000800 */
[----:B------:R-:W-:Y:S02]  /*04b0*/  FFMA R27, R22, R7, R25 ;  /* 0x00000007161b7223 */ /* 0x000fe40000000019 */
[----:B------:R-:W-:Y:S04]  /*04c0*/  LDS R25, [R17+0x300] ;  /* 0x0003000011197984 */ /* 0x000fe80000000800 */
[----:B------:R-:W3:Y:S04]  /*04d0*/  LDS.128 R4, [R16+0x30] ;  /* 0x0000300010047984 */ /* 0x000ee80000000c00 */
[----:B------:R-:W4:Y:S01]  /*04e0*/  LDS R22, [R17+0x340] ;  /* 0x0003400011167984 */ /* 0x000f220000000800 */
[----:B0-----:R-:W-:-:S03]  /*04f0*/  FFMA R27, R8, R21, R27 ;  /* 0x00000015081b7223 */ /* 0x001fc6000000001b */
[----:B------:R-:W0:Y:S04]  /*0500*/  LDS R21, [R17+0x380] ;  /* 0x0003800011157984 */ /* 0x000e280000000800 */
[----:B------:R-:W5:Y:S01]  /*0510*/  LDS R8, [R17+0x3c0] ;  /* 0x0003c00011087984 */ /* 0x000f620000000800 */
[----:B------:R-:W-:-:S04]  /*0520*/  FFMA R24, R24, R9, R27 ;  /* 0x0000000918187223 */ /* 0x000fc8000000001b */
[----:B-1----:R-:W-:-:S04]  /*0530*/  FFMA R23, R23, R10, R24 ;  /* 0x0000000a17177223 */ /* 0x002fc80000000018 */
[----:B--2---:R-:W-:-:S04]  /*0540*/  FFMA R11, R20, R11, R23 ;  /* 0x0000000b140b7223 */ /* 0x004fc80000000017 */
[----:B---3--:R-:W-:-:S04]  /*0550*/  FFMA R11, R4, R25, R11 ;  /* 0x00000019040b7223 */ /* 0x008fc8000000000b */
[----:B----4-:R-:W-:-:S04]  /*0560*/  FFMA R22, R22, R5, R11 ;  /* 0x0000000516167223 */ /* 0x010fc8000000000b */
[----:B0-----:R-:W-:-:S04]  /*0570*/  FFMA R21, R21, R6, R22 ;  /* 0x0000000615157223 */ /* 0x001fc80000000016 */
[----:B-----5:R-:W-:Y:S01]  /*0580*/  FFMA R21, R8, R7, R21 ;  /* 0x0000000708157223 */ /* 0x020fe20000000015 */
[----:B------:R-:W-:Y:S06]  /*0590*/  BAR.SYNC.DEFER_BLOCKING 0x0 ;  /* 0x0000000000007b1d */ /* 0x000fec0000010000 */
[----:B------:R-:W-:Y:S05]  /*05a0*/  BRA.U UP0, `(.L_x_1) ;  /* 0xfffffffd00147547 */ /* 0x000fea000b83ffff */
.L_x_0:
[----:B------:R-:W0:Y:S02]  /*05b0*/  LDCU.64 UR6, c[0x0][0x398] ;  /* 0x00007300ff0677ac */ /* 0x000e240008000a00 */
[----:B0-----:R-:W-:-:S04]  /*05c0*/  ISETP.GE.AND P0, PT, R3, UR7, PT ;  /* 0x0000000703007c0c */ /* 0x001fc8000bf06270 */
[----:B------:R-:W-:-:S13]  /*05d0*/  ISETP.GE.OR P0, PT, R2, UR6, P0 ;  /* 0x0000000602007c0c */ /* 0x000fda0008706670 */
[----:B------:R-:W-:Y:S05]  /*05e0*/  @P0 EXIT ;  /* 0x000000000000094d */ /* 0x000fea0003800000 */
[----:B------:R-:W0:Y:S01]  /*05f0*/  LDC.64 R4, c[0x0][0x390] ;  /* 0x0000e400ff047b82 */ /* 0x000e220000000a00 */
[----:B------:R-:W-:Y:S01]  /*0600*/  IMAD R3, R2, UR7, R3 ;  /* 0x0000000702037c24 */ /* 0x000fe2000f8e0203 */
[----:B------:R-:W1:Y:S01]  /*0610*/  LDCU UR4, c[0x0][0x3a8] ;  /* 0x00007500ff0477ac */ /* 0x000e620008000800 */
[----:B------:R-:W2:Y:S02]  /*0620*/  LDCU UR5, c[0x0][0x3a4] ;  /* 0x00007480ff0577ac */ /* 0x000ea40008000800 */
[----:B0-----:R-:W-:-:S05]  /*0630*/  IMAD.WIDE R2, R3, 0x4, R4 ;  /* 0x0000000403027825 */ /* 0x001fca00078e0204 */
[----:B------:R-:W1:Y:S02]  /*0640*/  LDG.E R0, desc[UR8][R2.64] ;  /* 0x0000000802007981 */ /* 0x000e64000c1e1900 */
[----:B-1----:R-:W-:-:S04]  /*0650*/  FMUL R0, R0, UR4 ;  /* 0x0000000400007c20 */ /* 0x002fc80008400000 */
[----:B--2---:R-:W-:-:S05]  /*0660*/  FFMA R21, R21, UR5, R0 ;  /* 0x0000000515157c23 */ /* 0x004fca0008000000 */
[----:B------:R-:W-:Y:S01]  /*0670*/  STG.E desc[UR8][R2.64], R21 ;  /* 0x0000001502007986 */ /* 0x000fe2000c101908 */
[----:B------:R-:W-:Y:S05]  /*0680*/  EXIT ;  /* 0x000000000000794d */ /* 0x000fea0003800000 */
.L_x_2:
[----:B------:R-:W-:-:S00]  /*0690*/  BRA `(.L_x_2) ;  /* 0xfffffffc00fc7947 */ /* 0x000fc0000383ffff */
[----:B------:R-:W-:-:S00]  /*06a0*/  NOP ;  /* 0x0000000000007918 */ /* 0x000fc00000000000 */
        /* <DEDUP_REMOVED lines=13> */
.L_x_3:


//--------------------- .nv.shared._Z10gemmKernelPfS_S_iiiff --------------------------
	.section	.nv.shared._Z10gemmKernelPfS_S_iiiff,"aw",@nobits
	.sectionflags	@""
	.align	4
.nv.shared._Z10gemmKernelPfS_S_iiiff:
	.zero		3072


//--------------------- .nv.shared.reserved.0     --------------------------
	.section	.nv.shared.reserved.0,"aw",@nobits
	.weak		__nv_reservedSMEM_offset_0_alias
	.size		__nv_reservedSMEM_offset_0_alias, 0, 64
	.other		__nv_reservedSMEM_offset_0_alias,@"STO_CUDA_RESERVED_SHARED STV_DEFAULT"
__nv_reservedSMEM_offset_0_alias:
	.zero		0
	.zero		64


//--------------------- .nv.constant0._Z10gemmKernelPfS_S_iiiff --------------------------
	.section	.nv.constant0._Z10gemmKernelPfS_S_iiiff,"a",@progbits
	.sectionflags	@""
	.align	4
.nv.constant0._Z10gemmKernelPfS_S_iiiff:
	.zero		940


//--------------------- SYMBOLS --------------------------

	.type		.nv.reservedSmem.offset0,@object
	.size		.nv.reservedSmem.offset0,0x4
	.type		.nv.reservedSmem.cap,@object
	.size		.nv.reservedSmem.cap,0x4
